def matmul_kernel(
    a_ptr,
    b_ptr,
    c_ptr,
    M,
    N,
    K,
    stride_am,
    stride_ak,
    stride_bk,
    stride_bn,
    stride_cm,
    stride_cn,
    BLOCK_M: tl.constexpr,
    BLOCK_N: tl.constexpr,
    BLOCK_K: tl.constexpr,
    GROUP_M: tl.constexpr,
):
    pid = tl.program_id(axis=0)
    num_pid_m = tl.cdiv(M, BLOCK_M)
    num_pid_n = tl.cdiv(N, BLOCK_N)
    num_pid_in_group = GROUP_M * num_pid_n
    group_id = pid // num_pid_in_group
    first_pid_m = group_id * GROUP_M
    group_size_m = min(num_pid_m - first_pid_m, GROUP_M)
    pid_m = first_pid_m + ((pid % num_pid_in_group) % group_size_m)
    pid_n = (pid % num_pid_in_group) // group_size_m

    offs_am = (pid_m * BLOCK_M + tl.arange(0, BLOCK_M)) % M
    offs_bn = (pid_n * BLOCK_N + tl.arange(0, BLOCK_N)) % N
    offs_k = tl.arange(0, BLOCK_K)
    a_ptrs = a_ptr + offs_am[:, None] * stride_am + offs_k[None, :] * stride_ak
    b_ptrs = b_ptr + offs_k[:, None] * stride_bk + offs_bn[None, :] * stride_bn

    acc = tl.zeros((BLOCK_M, BLOCK_N), dtype=tl.float32)
    for kk in range(0, tl.cdiv(K, BLOCK_K)):
        a = tl.load(a_ptrs, mask=offs_k[None, :] < K - kk * BLOCK_K, other=0.0)
        b = tl.load(b_ptrs, mask=offs_k[:, None] < K - kk * BLOCK_K, other=0.0)
        acc = tl.dot(a, b, acc)
        a_ptrs += BLOCK_K * stride_ak
        b_ptrs += BLOCK_K * stride_bk

    c = acc.to(c_ptr.dtype.element_ty)
    offs_cm = pid_m * BLOCK_M + tl.arange(0, BLOCK_M)
    offs_cn = pid_n * BLOCK_N + tl.arange(0, BLOCK_N)
    c_ptrs = c_ptr + offs_cm[:, None] * stride_cm + offs_cn[None, :] * stride_cn
    mask = (offs_cm[:, None] < M) & (offs_cn[None, :] < N)
    tl.store(c_ptrs, c, mask=mask)

# config = {"BLOCK_K": 32, "BLOCK_M": 16, "BLOCK_N": 16, "GROUP_M": 8, "arch": "sm_100", "dtype": "fp8e4m3", "num_ctas": 1, "num_stages": 2, "num_warps": 8}
# arch = sm_100


// ===== COMPILED SASS (sm_100a) =====

	.target	sm_100a

	.elftype	@"ET_EXEC"


//--------------------- .note.nv.tkinfo           --------------------------
	.section	.note.nv.tkinfo,"",@"SHT_NOTE"
	.sectionflags	@"SHF_NOTE_NV_TKINFO"
	.tkinfo
        /*0018*/ 	.word	0x00000081
        /*0030*/ 	.string	""
        /*0030*/ 	.string	"ptxas-blackwell"
        /*0030*/ 	.string	"Cuda compilation tools, release 12.9, V12.9.86"
        /*0030*/ 	.string	"Build cuda_12.9.r12.9/compiler.36037853_0"
        /*0030*/ 	.string	"-v  -suppress-debug-info  -lineinfo  -arch sm_100a "



//--------------------- .note.nv.cuver            --------------------------
	.section	.note.nv.cuver,"",@"SHT_NOTE"
	.sectionflags	@"SHF_NOTE_NV_CUVER"
        /*0018*/ 	.short	0x0001
        /*001a*/ 	.short	0x0064
        /*001c*/ 	.short	0x0001
        /*001e*/ 	.short	0x0000
        /*0020*/ 	.short	0x0001
        /*0022*/ 	.short	0x0000


//--------------------- .nv.info                  --------------------------
	.section	.nv.info,"",@"SHT_CUDA_INFO"
	.align	4


	//----- nvinfo : EIATTR_REGCOUNT
	.align		4
        /*0000*/ 	.byte	0x04, 0x2f
        /*0002*/ 	.short	(.L_1 - .L_0)
	.align		4
.L_0:
        /*0004*/ 	.word	index@(matmul_kernel)
        /*0008*/ 	.word	0x0000002f


	//----- nvinfo : EIATTR_FRAME_SIZE
	.align		4
.L_1:
        /*000c*/ 	.byte	0x04, 0x11
        /*000e*/ 	.short	(.L_3 - .L_2)
	.align		4
.L_2:
        /*0010*/ 	.word	index@(matmul_kernel)
        /*0014*/ 	.word	0x00000000


	//----- nvinfo : EIATTR_MIN_STACK_SIZE
	.align		4
.L_3:
        /*0018*/ 	.byte	0x04, 0x12
        /*001a*/ 	.short	(.L_5 - .L_4)
	.align		4
.L_4:
        /*001c*/ 	.word	index@(matmul_kernel)
        /*0020*/ 	.word	0x00000000
.L_5:


//--------------------- .nv.info.matmul_kernel    --------------------------
	.section	.nv.info.matmul_kernel,"",@"SHT_CUDA_INFO"
	.sectionflags	@""
	.align	4


	//----- nvinfo : EIATTR_CUDA_API_VERSION
	.align		4
        /*0000*/ 	.byte	0x04, 0x37
        /*0002*/ 	.short	(.L_7 - .L_6)
.L_6:
        /*0004*/ 	.word	0x00000081


	//----- nvinfo : EIATTR_KPARAM_INFO
	.align		4
.L_7:
        /*0008*/ 	.byte	0x04, 0x17
        /*000a*/ 	.short	(.L_9 - .L_8)
.L_8:
        /*000c*/ 	.word	0x00000000
        /*0010*/ 	.short	0x000d
        /*0012*/ 	.short	0x0048
        /*0014*/ 	.byte	0x00, 0xf4, 0x21, 0x00


	//----- nvinfo : EIATTR_KPARAM_INFO
	.align		4
.L_9:
        /*0018*/ 	.byte	0x04, 0x17
        /*001a*/ 	.short	(.L_11 - .L_10)
.L_10:
        /*001c*/ 	.word	0x00000000
        /*0020*/ 	.short	0x000c
        /*0022*/ 	.short	0x0040
        /*0024*/ 	.byte	0x00, 0xf4, 0x21, 0x00


	//----- nvinfo : EIATTR_KPARAM_INFO
	.align		4
.L_11:
        /*0028*/ 	.byte	0x04, 0x17
        /*002a*/ 	.short	(.L_13 - .L_12)
.L_12:
        /*002c*/ 	.word	0x00000000
        /*0030*/ 	.short	0x000b
        /*0032*/ 	.short	0x0038
        /*0034*/ 	.byte	0x00, 0xf0, 0x11, 0x00


	//----- nvinfo : EIATTR_KPARAM_INFO
	.align		4
.L_13:
        /*0038*/ 	.byte	0x04, 0x17
        /*003a*/ 	.short	(.L_15 - .L_14)
.L_14:
        /*003c*/ 	.word	0x00000000
        /*0040*/ 	.short	0x000a
        /*0042*/ 	.short	0x0034
        /*0044*/ 	.byte	0x00, 0xf0, 0x11, 0x00


	//----- nvinfo : EIATTR_KPARAM_INFO
	.align		4
.L_15:
        /*0048*/ 	.byte	0x04, 0x17
        /*004a*/ 	.short	(.L_17 - .L_16)
.L_16:
        /*004c*/ 	.word	0x00000000
        /*0050*/ 	.short	0x0009
        /*0052*/ 	.short	0x0030
        /*0054*/ 	.byte	0x00, 0xf0, 0x11, 0x00


	//----- nvinfo : EIATTR_KPARAM_INFO
	.align		4
.L_17:
        /*0058*/ 	.byte	0x04, 0x17
        /*005a*/ 	.short	(.L_19 - .L_18)
.L_18:
        /*005c*/ 	.word	0x00000000
        /*0060*/ 	.short	0x0008
        /*0062*/ 	.short	0x002c
        /*0064*/ 	.byte	0x00, 0xf0, 0x11, 0x00


	//----- nvinfo : EIATTR_KPARAM_INFO
	.align		4
.L_19:
        /*0068*/ 	.byte	0x04, 0x17
        /*006a*/ 	.short	(.L_21 - .L_20)
.L_20:
        /*006c*/ 	.word	0x00000000
        /*0070*/ 	.short	0x0007
        /*0072*/ 	.short	0x0028
        /*0074*/ 	.byte	0x00, 0xf0, 0x11, 0x00


	//----- nvinfo : EIATTR_KPARAM_INFO
	.align		4
.L_21:
        /*0078*/ 	.byte	0x04, 0x17
        /*007a*/ 	.short	(.L_23 - .L_22)
.L_22:
        /*007c*/ 	.word	0x00000000
        /*0080*/ 	.short	0x0006
        /*0082*/ 	.short	0x0024
        /*0084*/ 	.byte	0x00, 0xf0, 0x11, 0x00


	//----- nvinfo : EIATTR_KPARAM_INFO
	.align		4
.L_23:
        /*0088*/ 	.byte	0x04, 0x17
        /*008a*/ 	.short	(.L_25 - .L_24)
.L_24:
        /*008c*/ 	.word	0x00000000
        /*0090*/ 	.short	0x0005
        /*0092*/ 	.short	0x0020
        /*0094*/ 	.byte	0x00, 0xf0, 0x11, 0x00


	//----- nvinfo : EIATTR_KPARAM_INFO
	.align		4
.L_25:
        /*0098*/ 	.byte	0x04, 0x17
        /*009a*/ 	.short	(.L_27 - .L_26)
.L_26:
        /*009c*/ 	.word	0x00000000
        /*00a0*/ 	.short	0x0004
        /*00a2*/ 	.short	0x001c
        /*00a4*/ 	.byte	0x00, 0xf0, 0x11, 0x00


	//----- nvinfo : EIATTR_KPARAM_INFO
	.align		4
.L_27:
        /*00a8*/ 	.byte	0x04, 0x17
        /*00aa*/ 	.short	(.L_29 - .L_28)
.L_28:
        /*00ac*/ 	.word	0x00000000
        /*00b0*/ 	.short	0x0003
        /*00b2*/ 	.short	0x0018
        /*00b4*/ 	.byte	0x00, 0xf0, 0x11, 0x00


	//----- nvinfo : EIATTR_KPARAM_INFO
	.align		4
.L_29:
        /*00b8*/ 	.byte	0x04, 0x17
        /*00ba*/ 	.short	(.L_31 - .L_30)
.L_30:
        /*00bc*/ 	.word	0x00000000
        /*00c0*/ 	.short	0x0002
        /*00c2*/ 	.short	0x0010
        /*00c4*/ 	.byte	0x00, 0xf4, 0x21, 0x00


	//----- nvinfo : EIATTR_KPARAM_INFO
	.align		4
.L_31:
        /*00c8*/ 	.byte	0x04, 0x17
        /*00ca*/ 	.short	(.L_33 - .L_32)
.L_32:
        /*00cc*/ 	.word	0x00000000
        /*00d0*/ 	.short	0x0001
        /*00d2*/ 	.short	0x0008
        /*00d4*/ 	.byte	0x00, 0xf4, 0x21, 0x00


	//----- nvinfo : EIATTR_KPARAM_INFO
	.align		4
.L_33:
        /*00d8*/ 	.byte	0x04, 0x17
        /*00da*/ 	.short	(.L_35 - .L_34)
.L_34:
        /*00dc*/ 	.word	0x00000000
        /*00e0*/ 	.short	0x0000
        /*00e2*/ 	.short	0x0000
        /*00e4*/ 	.byte	0x00, 0xf4, 0x21, 0x00


	//----- nvinfo : EIATTR_SPARSE_MMA_MASK
	.align		4
.L_35:
        /*00e8*/ 	.byte	0x03, 0x50
        /*00ea*/ 	.short	0x0000


	//----- nvinfo : EIATTR_MAXREG_COUNT
	.align		4
        /*00ec*/ 	.byte	0x03, 0x1b
        /*00ee*/ 	.short	0x00ff


	//----- nvinfo : EIATTR_NUM_BARRIERS
	.align		4
        /*00f0*/ 	.byte	0x02, 0x4c
        /*00f2*/ 	.byte	0x01
	.zero		1


	//----- nvinfo : EIATTR_VRC_CTA_INIT_COUNT
	.align		4
        /*00f4*/ 	.byte	0x02, 0x4a
	.zero		1
	.zero		1


	//----- nvinfo : EIATTR_EXIT_INSTR_OFFSETS
	.align		4
        /*00f8*/ 	.byte	0x04, 0x1c
        /*00fa*/ 	.short	(.L_37 - .L_36)


	//   ....[0]....
.L_36:
        /*00fc*/ 	.word	0x00001490


	//   ....[1]....
        /*0100*/ 	.word	0x000014c0


	//----- nvinfo : EIATTR_REQNTID
	.align		4
.L_37:
        /*0104*/ 	.byte	0x04, 0x10
        /*0106*/ 	.short	(.L_39 - .L_38)
.L_38:
        /*0108*/ 	.word	0x00000100
        /*010c*/ 	.word	0x00000001
        /*0110*/ 	.word	0x00000001


	//----- nvinfo : EIATTR_CBANK_PARAM_SIZE
	.align		4
.L_39:
        /*0114*/ 	.byte	0x03, 0x19
        /*0116*/ 	.short	0x0050


	//----- nvinfo : EIATTR_PARAM_CBANK
	.align		4
        /*0118*/ 	.byte	0x04, 0x0a
        /*011a*/ 	.short	(.L_41 - .L_40)
	.align		4
.L_40:
        /*011c*/ 	.word	index@(.nv.constant0.matmul_kernel)
        /*0120*/ 	.short	0x0380
        /*0122*/ 	.short	0x0050


	//----- nvinfo : EIATTR_SW_WAR
	.align		4
.L_41:
        /*0124*/ 	.byte	0x04, 0x36
        /*0126*/ 	.short	(.L_43 - .L_42)
.L_42:
        /*0128*/ 	.word	0x00000008
.L_43:


//--------------------- .nv.compat                --------------------------
	.section	.nv.compat,"",@"SHT_CUDA_COMPAT_INFO"
	.align	4
        /*0000*/ 	.byte	0x02, 0x02, 0x02, 0x00, 0x02, 0x05, 0x05, 0x00, 0x02, 0x03, 0x00, 0x00, 0x02, 0x06, 0x01, 0x00


//--------------------- .nv.callgraph             --------------------------
	.section	.nv.callgraph,"",@"SHT_CUDA_CALLGRAPH"
	.align	4
	.sectionentsize	8
	.align		4
        /*0000*/ 	.word	0x00000000
	.align		4
        /*0004*/ 	.word	0xffffffff
	.align		4
        /*0008*/ 	.word	0x00000000
	.align		4
        /*000c*/ 	.word	0xfffffffe
	.align		4
        /*0010*/ 	.word	0x00000000
	.align		4
        /*0014*/ 	.word	0xfffffffd
	.align		4
        /*0018*/ 	.word	0x00000000
	.align		4
        /*001c*/ 	.word	0xfffffffc


//--------------------- .text.matmul_kernel       --------------------------
	.section	.text.matmul_kernel,"ax",@progbits
	.align	128
        .global         matmul_kernel
        .type           matmul_kernel,@function
        .size           matmul_kernel,(.L_x_3 - matmul_kernel)
        .other          matmul_kernel,@"STO_CUDA_ENTRY STV_DEFAULT"
matmul_kernel:
.text.matmul_kernel:
[----:B------:R-:W0:Y:S08]  /*0000*/  LDC R1, c[0x0][0x37c] ;  /* 0x0000df00ff017b82 */ /* 0x000e300000000800 */
[----:B------:R-:W1:Y:S01]  /*0010*/  LDC.64 R16, c[0x0][0x398] ;  /* 0x0000e600ff107b82 */ /* 0x000e620000000a00 */
[----:B------:R-:W2:Y:S01]  /*0020*/  S2R R5, SR_CTAID.X ;  /* 0x0000000000057919 */ /* 0x000ea20000002500 */
[----:B------:R-:W-:Y:S01]  /*0030*/  UMOV UR4, 0x400 ;  /* 0x0000040000047882 */ /* 0x000fe20000000000 */
[----:B------:R-:W3:Y:S05]  /*0040*/  LDCU.64 UR6, c[0x0][0x358] ;  /* 0x00006b00ff0677ac */ /* 0x000eea0008000a00 */
[----:B------:R-:W4:Y:S01]  /*0050*/  S2UR UR5, SR_CgaCtaId ;  /* 0x00000000000579c3 */ /* 0x000f220000008800 */
[----:B-1----:R-:W-:-:S05]  /*0060*/  VIADD R0, R17, 0xf ;  /* 0x0000000f11007836 */ /* 0x002fca0000000000 */
[----:B------:R-:W-:Y:S01]  /*0070*/  SHF.R.S32.HI R3, RZ, 0x1f, R0 ;  /* 0x0000001fff037819 */ /* 0x000fe20000011400 */
[----:B----4-:R-:W-:-:S03]  /*0080*/  ULEA UR4, UR5, UR4, 0x18 ;  /* 0x0000000405047291 */ /* 0x010fc6000f8ec0ff */
[----:B------:R-:W-:Y:S02]  /*0090*/  LEA.HI R3, R3, R0, RZ, 0x4 ;  /* 0x0000000003037211 */ /* 0x000fe400078f20ff */
[----:B--2---:R-:W-:Y:S02]  /*00a0*/  IABS R8, R5 ;  /* 0x0000000500087213 */ /* 0x004fe40000000000 */
[----:B------:R-:W-:-:S05]  /*00b0*/  SHF.R.S32.HI R3, RZ, 0x4, R3 ;  /* 0x00000004ff037819 */ /* 0x000fca0000011403 */
[----:B------:R-:W-:-:S05]  /*00c0*/  IMAD.SHL.U32 R4, R3, 0x8, RZ ;  /* 0x0000000803047824 */ /* 0x000fca00078e00ff */
[-C--:B------:R-:W-:Y:S02]  /*00d0*/  IABS R7, R4.reuse ;  /* 0x0000000400077213 */ /* 0x080fe40000000000 */
[----:B------:R-:W-:Y:S02]  /*00e0*/  IABS R10, R4 ;  /* 0x00000004000a7213 */ /* 0x000fe40000000000 */
[----:B------:R-:W1:Y:S08]  /*00f0*/  I2F.RP R0, R7 ;  /* 0x0000000700007306 */ /* 0x000e700000209400 */
[----:B-1----:R-:W1:Y:S02]  /*0100*/  MUFU.RCP R0, R0 ;  /* 0x0000000000007308 */ /* 0x002e640000001000 */
[----:B-1----:R-:W-:-:S02]  /*0110*/  VIADD R2, R0, 0xffffffe ;  /* 0x0ffffffe00027836 */ /* 0x002fc40000000000 */
[----:B------:R-:W-:-:S04]  /*0120*/  IMAD.MOV R0, RZ, RZ, -R10 ;  /* 0x000000ffff007224 */ /* 0x000fc800078e0a0a */
[----:B------:R1:W2:Y:S02]  /*0130*/  F2I.FTZ.U32.TRUNC.NTZ R3, R2 ;  /* 0x0000000200037305 */ /* 0x0002a4000021f000 */
[----:B-1----:R-:W-:Y:S02]  /*0140*/  IMAD.MOV.U32 R2, RZ, RZ, RZ ;  /* 0x000000ffff027224 */ /* 0x002fe400078e00ff */
[----:B--2---:R-:W-:-:S04]  /*0150*/  IMAD.MOV R6, RZ, RZ, -R3 ;  /* 0x000000ffff067224 */ /* 0x004fc800078e0a03 */
[----:B------:R-:W-:Y:S02]  /*0160*/  IMAD R9, R6, R7, RZ ;  /* 0x0000000706097224 */ /* 0x000fe400078e02ff */
[----:B------:R-:W-:Y:S02]  /*0170*/  IMAD.MOV.U32 R6, RZ, RZ, R8 ;  /* 0x000000ffff067224 */ /* 0x000fe400078e0008 */
[----:B------:R-:W-:-:S06]  /*0180*/  IMAD.HI.U32 R3, R3, R9, R2 ;  /* 0x0000000903037227 */ /* 0x000fcc00078e0002 */
[----:B------:R-:W-:-:S04]  /*0190*/  IMAD.HI.U32 R3, R3, R6, RZ ;  /* 0x0000000603037227 */ /* 0x000fc800078e00ff */
[----:B------:R-:W-:-:S05]  /*01a0*/  IMAD R0, R3, R0, R6 ;  /* 0x0000000003007224 */ /* 0x000fca00078e0206 */
[----:B------:R-:W-:-:S13]  /*01b0*/  ISETP.GT.U32.AND P1, PT, R7, R0, PT ;  /* 0x000000000700720c */ /* 0x000fda0003f24070 */
[----:B------:R-:W-:Y:S02]  /*01c0*/  @!P1 IMAD.IADD R0, R0, 0x1, -R7 ;  /* 0x0000000100009824 */ /* 0x000fe400078e0a07 */
[----:B------:R-:W-:Y:S01]  /*01d0*/  @!P1 VIADD R3, R3, 0x1 ;  /* 0x0000000103039836 */ /* 0x000fe20000000000 */
[----:B------:R-:W-:Y:S02]  /*01e0*/  ISETP.NE.AND P1, PT, R4, RZ, PT ;  /* 0x000000ff0400720c */ /* 0x000fe40003f25270 */
[----:B------:R-:W-:Y:S02]  /*01f0*/  ISETP.GE.U32.AND P0, PT, R0, R7, PT ;  /* 0x000000070000720c */ /* 0x000fe40003f06070 */
[----:B------:R-:W-:-:S04]  /*0200*/  LOP3.LUT R0, R5, R4, RZ, 0x3c, !PT ;  /* 0x0000000405007212 */ /* 0x000fc800078e3cff */
[----:B------:R-:W-:Y:S01]  /*0210*/  ISETP.GE.AND P2, PT, R0, RZ, PT ;  /* 0x000000ff0000720c */ /* 0x000fe20003f46270 */
[----:B------:R-:W-:-:S06]  /*0220*/  VIADD R0, R16, 0xf ;  /* 0x0000000f10007836 */ /* 0x000fcc0000000000 */
[----:B------:R-:W-:-:S04]  /*0230*/  @P0 VIADD R3, R3, 0x1 ;  /* 0x0000000103030836 */ /* 0x000fc80000000000 */
[----:B------:R-:W-:Y:S01]  /*0240*/  IMAD.MOV.U32 R2, RZ, RZ, R3 ;  /* 0x000000ffff027224 */ /* 0x000fe200078e0003 */
[----:B------:R-:W-:-:S03]  /*0250*/  SHF.R.S32.HI R3, RZ, 0x1f, R0 ;  /* 0x0000001fff037819 */ /* 0x000fc60000011400 */
[----:B------:R-:W-:Y:S01]  /*0260*/  @!P2 IMAD.MOV R2, RZ, RZ, -R2 ;  /* 0x000000ffff02a224 */ /* 0x000fe200078e0a02 */
[----:B------:R-:W-:Y:S02]  /*0270*/  @!P1 LOP3.LUT R2, RZ, R4, RZ, 0x33, !PT ;  /* 0x00000004ff029212 */ /* 0x000fe400078e33ff */
[----:B------:R-:W-:-:S03]  /*0280*/  LEA.HI R3, R3, R0, RZ, 0x4 ;  /* 0x0000000003037211 */ /* 0x000fc600078f20ff */
[----:B------:R-:W-:Y:S02]  /*0290*/  IMAD.SHL.U32 R8, R2, 0x8, RZ ;  /* 0x0000000802087824 */ /* 0x000fe400078e00ff */
[----:B------:R-:W-:-:S03]  /*02a0*/  IMAD.MOV R2, RZ, RZ, -R2 ;  /* 0x000000ffff027224 */ /* 0x000fc600078e0a02 */
[----:B------:R-:W-:Y:S01]  /*02b0*/  LEA.HI.SX32 R3, R3, -R8, 0x1c ;  /* 0x8000000803037211 */ /* 0x000fe200078fe2ff */
[----:B------:R-:W-:-:S03]  /*02c0*/  IMAD R4, R4, R2, R5 ;  /* 0x0000000204047224 */ /* 0x000fc600078e0205 */
[----:B------:R-:W-:Y:S02]  /*02d0*/  VIMNMX R11, PT, PT, R3, 0x8, PT ;  /* 0x00000008030b7848 */ /* 0x000fe40003fe0100 */
[----:B------:R-:W-:Y:S02]  /*02e0*/  IABS R9, R4 ;  /* 0x0000000400097213 */ /* 0x000fe40000000000 */
[----:B------:R-:W-:-:S04]  /*02f0*/  IABS R7, R11 ;  /* 0x0000000b00077213 */ /* 0x000fc80000000000 */
[----:B------:R-:W1:Y:S08]  /*0300*/  I2F.RP R0, R7 ;  /* 0x0000000700007306 */ /* 0x000e700000209400 */
[----:B-1----:R-:W1:Y:S02]  /*0310*/  MUFU.RCP R0, R0 ;  /* 0x0000000000007308 */ /* 0x002e640000001000 */
[----:B-1----:R-:W-:-:S06]  /*0320*/  VIADD R3, R0, 0xffffffe ;  /* 0x0ffffffe00037836 */ /* 0x002fcc0000000000 */
[----:B------:R-:W1:Y:S02]  /*0330*/  F2I.FTZ.U32.TRUNC.NTZ R3, R3 ;  /* 0x0000000300037305 */ /* 0x000e64000021f000 */
[----:B-1----:R-:W-:-:S04]  /*0340*/  IMAD.MOV R6, RZ, RZ, -R3 ;  /* 0x000000ffff067224 */ /* 0x002fc800078e0a03 */
[----:B------:R-:W-:Y:S01]  /*0350*/  IMAD.MOV.U32 R2, RZ, RZ, R6 ;  /* 0x000000ffff027224 */ /* 0x000fe200078e0006 */
[----:B------:R-:W-:-:S03]  /*0360*/  IABS R6, R11 ;  /* 0x0000000b00067213 */ /* 0x000fc60000000000 */
[----:B------:R-:W-:Y:S02]  /*0370*/  IMAD R5, R2, R7, RZ ;  /* 0x0000000702057224 */ /* 0x000fe400078e02ff */
[----:B------:R-:W-:Y:S02]  /*0380*/  IMAD.MOV.U32 R2, RZ, RZ, RZ ;  /* 0x000000ffff027224 */ /* 0x000fe400078e00ff */
[----:B------:R-:W-:Y:S02]  /*0390*/  IMAD.MOV R0, RZ, RZ, -R6 ;  /* 0x000000ffff007224 */ /* 0x000fe400078e0a06 */
[----:B------:R-:W-:Y:S01]  /*03a0*/  IMAD.HI.U32 R2, R3, R5, R2 ;  /* 0x0000000503027227 */ /* 0x000fe200078e0002 */
[----:B------:R-:W1:Y:S05]  /*03b0*/  LDC R6, c[0x0][0x3a0] ;  /* 0x0000e800ff067b82 */ /* 0x000e6a0000000800 */
[----:B------:R-:W-:-:S04]  /*03c0*/  IMAD.HI.U32 R2, R2, R9, RZ ;  /* 0x0000000902027227 */ /* 0x000fc800078e00ff */
[----:B------:R-:W-:-:S05]  /*03d0*/  IMAD R0, R2, R0, R9 ;  /* 0x0000000002007224 */ /* 0x000fca00078e0209 */
[----:B------:R-:W-:Y:S01]  /*03e0*/  ISETP.GT.U32.AND P1, PT, R7, R0, PT ;  /* 0x000000000700720c */ /* 0x000fe20003f24070 */
[----:B-1----:R-:W-:-:S12]  /*03f0*/  VIADD R6, R6, 0x1f ;  /* 0x0000001f06067836 */ /* 0x002fd80000000000 */
[----:B------:R-:W-:Y:S02]  /*0400*/  @!P1 IMAD.IADD R0, R0, 0x1, -R7 ;  /* 0x0000000100009824 */ /* 0x000fe400078e0a07 */
[----:B------:R-:W-:Y:S01]  /*0410*/  @!P1 VIADD R2, R2, 0x1 ;  /* 0x0000000102029836 */ /* 0x000fe20000000000 */
[----:B------:R-:W-:Y:S02]  /*0420*/  ISETP.NE.AND P1, PT, R11, RZ, PT ;  /* 0x000000ff0b00720c */ /* 0x000fe40003f25270 */
[----:B------:R-:W-:Y:S02]  /*0430*/  ISETP.GE.U32.AND P0, PT, R0, R7, PT ;  /* 0x000000070000720c */ /* 0x000fe40003f06070 */
[----:B------:R-:W-:-:S04]  /*0440*/  LOP3.LUT R0, R4, R11, RZ, 0x3c, !PT ;  /* 0x0000000b04007212 */ /* 0x000fc800078e3cff */
[----:B------:R-:W-:Y:S02]  /*0450*/  ISETP.GE.AND P2, PT, R0, RZ, PT ;  /* 0x000000ff0000720c */ /* 0x000fe40003f46270 */
[----:B------:R-:W1:Y:S05]  /*0460*/  S2R R0, SR_TID.X ;  /* 0x0000000000007919 */ /* 0x000e6a0000002100 */
[----:B------:R-:W-:Y:S01]  /*0470*/  @P0 VIADD R2, R2, 0x1 ;  /* 0x0000000102020836 */ /* 0x000fe20000000000 */
[----:B------:R-:W-:-:S03]  /*0480*/  ISETP.GT.AND P0, PT, R6, 0x1f, PT ;  /* 0x0000001f0600780c */ /* 0x000fc60003f04270 */
[----:B------:R-:W-:-:S04]  /*0490*/  IMAD.MOV.U32 R10, RZ, RZ, R2 ;  /* 0x000000ffff0a7224 */ /* 0x000fc800078e0002 */
[----:B------:R-:W-:Y:S01]  /*04a0*/  @!P2 IMAD.MOV R10, RZ, RZ, -R10 ;  /* 0x000000ffff0aa224 */ /* 0x000fe200078e0a0a */
[----:B------:R-:W-:-:S05]  /*04b0*/  @!P1 LOP3.LUT R10, RZ, R11, RZ, 0x33, !PT ;  /* 0x0000000bff0a9212 */ /* 0x000fca00078e33ff */
[----:B------:R-:W-:Y:S01]  /*04c0*/  IMAD.MOV R2, RZ, RZ, -R10 ;  /* 0x000000ffff027224 */ /* 0x000fe200078e0a0a */
[----:B------:R-:W-:Y:S02]  /*04d0*/  @!P0 CS2R R12, SRZ ;  /* 0x00000000000c8805 */ /* 0x000fe4000001ff00 */
[----:B------:R-:W-:Y:S01]  /*04e0*/  @!P0 CS2R R14, SRZ ;  /* 0x00000000000e8805 */ /* 0x000fe2000001ff00 */
[----:B------:R-:W-:Y:S02]  /*04f0*/  IMAD.SHL.U32 R10, R10, 0x10, RZ ;  /* 0x000000100a0a7824 */ /* 0x000fe400078e00ff */
[----:B------:R-:W-:-:S04]  /*0500*/  IMAD R2, R11, R2, R4 ;  /* 0x000000020b027224 */ /* 0x000fc800078e0204 */
[----:B------:R-:W-:Y:S01]  /*0510*/  IMAD.IADD R2, R8, 0x1, R2 ;  /* 0x0000000108027824 */ /* 0x000fe200078e0202 */
[C---:B-1----:R-:W-:Y:S01]  /*0520*/  LOP3.LUT R3, R0.reuse, 0xf, RZ, 0xc0, !PT ;  /* 0x0000000f00037812 */ /* 0x042fe200078ec0ff */
[----:B------:R-:W-:Y:S01]  /*0530*/  @!P0 IMAD.SHL.U32 R5, R0, 0x20, RZ ;  /* 0x0000002000058824 */ /* 0x000fe200078e00ff */
[----:B------:R-:W-:-:S03]  /*0540*/  SHF.R.U32.HI R4, RZ, 0x4, R0 ;  /* 0x00000004ff047819 */ /* 0x000fc60000011600 */
[----:B------:R-:W-:Y:S01]  /*0550*/  IMAD R2, R2, 0x10, R3 ;  /* 0x0000001002027824 */ /* 0x000fe200078e0203 */
[----:B------:R-:W-:Y:S01]  /*0560*/  SGXT.U32 R3, R4, 0x4 ;  /* 0x000000040403781a */ /* 0x000fe20000000000 */
[----:B------:R-:W-:Y:S01]  /*0570*/  @!P0 IMAD.SHL.U32 R4, R0, 0x2, RZ ;  /* 0x0000000200048824 */ /* 0x000fe200078e00ff */
[----:B0--3--:R-:W-:Y:S06]  /*0580*/  @!P0 BRA `(.L_x_0) ;  /* 0x0000000c00048947 */ /* 0x009fec0003800000 */
[----:B------:R-:W-:Y:S01]  /*0590*/  IABS R4, R16 ;  /* 0x0000001000047213 */ /* 0x000fe20000000000 */
[----:B------:R-:W-:Y:S01]  /*05a0*/  IMAD.SHL.U32 R14, R0, 0x40, RZ ;  /* 0x00000040000e7824 */ /* 0x000fe200078e00ff */
[----:B------:R-:W-:Y:S01]  /*05b0*/  IABS R7, R17 ;  /* 0x0000001100077213 */ /* 0x000fe20000000000 */
[----:B------:R-:W0:Y:S01]  /*05c0*/  LDC R30, c[0x0][0x3ac] ;  /* 0x0000eb00ff1e7b82 */ /* 0x000e220000000800 */
[----:B------:R-:W1:Y:S01]  /*05d0*/  I2F.RP R11, R4 ;  /* 0x00000004000b7306 */ /* 0x000e620000209400 */
[----:B------:R-:W-:Y:S01]  /*05e0*/  SHF.R.S32.HI R18, RZ, 0x1, R0 ;  /* 0x00000001ff127819 */ /* 0x000fe20000011400 */
[----:B------:R-:W2:Y:S01]  /*05f0*/  LDCU.64 UR8, c[0x0][0x388] ;  /* 0x00007100ff0877ac */ /* 0x000ea20008000a00 */
[----:B------:R-:W-:Y:S02]  /*0600*/  ISETP.NE.AND P2, PT, R16, RZ, PT ;  /* 0x000000ff1000720c */ /* 0x000fe40003f45270 */
[----:B------:R-:W-:Y:S01]  /*0610*/  LOP3.LUT R27, R3, 0x10, RZ, 0xfc, !PT ;  /* 0x00000010031b7812 */ /* 0x000fe200078efcff */
[----:B------:R-:W3:Y:S02]  /*0620*/  LDCU UR5, c[0x0][0x3a4] ;  /* 0x00007480ff0577ac */ /* 0x000ee40008000800 */
[----:B------:R-:W4:Y:S01]  /*0630*/  I2F.RP R5, R7 ;  /* 0x0000000700057306 */ /* 0x000f220000209400 */
[----:B------:R-:W5:Y:S07]  /*0640*/  LDCU.64 UR10, c[0x0][0x380] ;  /* 0x00007000ff0a77ac */ /* 0x000f6e0008000a00 */
[----:B-1----:R-:W1:Y:S08]  /*0650*/  MUFU.RCP R11, R11 ;  /* 0x0000000b000b7308 */ /* 0x002e700000001000 */
[----:B----4-:R-:W4:Y:S01]  /*0660*/  MUFU.RCP R5, R5 ;  /* 0x0000000500057308 */ /* 0x010f220000001000 */
[----:B-1----:R-:W-:Y:S01]  /*0670*/  VIADD R8, R11, 0xffffffe ;  /* 0x0ffffffe0b087836 */ /* 0x002fe20000000000 */
[----:B------:R-:W-:-:S06]  /*0680*/  IABS R11, R2 ;  /* 0x00000002000b7213 */ /* 0x000fcc0000000000 */
[----:B------:R1:W0:Y:S01]  /*0690*/  F2I.FTZ.U32.TRUNC.NTZ R9, R8 ;  /* 0x0000000800097305 */ /* 0x000222000021f000 */
[----:B----4-:R-:W-:-:S07]  /*06a0*/  VIADD R12, R5, 0xffffffe ;  /* 0x0ffffffe050c7836 */ /* 0x010fce0000000000 */
[----:B------:R4:W2:Y:S01]  /*06b0*/  F2I.FTZ.U32.TRUNC.NTZ R13, R12 ;  /* 0x0000000c000d7305 */ /* 0x0008a2000021f000 */
[----:B-1----:R-:W-:Y:S02]  /*06c0*/  IMAD.MOV.U32 R8, RZ, RZ, RZ ;  /* 0x000000ffff087224 */ /* 0x002fe400078e00ff */
[----:B0-----:R-:W-:Y:S02]  /*06d0*/  IMAD.MOV R15, RZ, RZ, -R9 ;  /* 0x000000ffff0f7224 */ /* 0x001fe400078e0a09 */
[----:B----4-:R-:W-:Y:S02]  /*06e0*/  IMAD.MOV.U32 R12, RZ, RZ, RZ ;  /* 0x000000ffff0c7224 */ /* 0x010fe400078e00ff */
[----:B------:R-:W-:-:S04]  /*06f0*/  IMAD R15, R15, R4, RZ ;  /* 0x000000040f0f7224 */ /* 0x000fc800078e02ff */
[----:B------:R-:W-:Y:S01]  /*0700*/  IMAD.HI.U32 R9, R9, R15, R8 ;  /* 0x0000000f09097227 */ /* 0x000fe200078e0008 */
[----:B------:R-:W-:-:S04]  /*0710*/  SHF.R.U32.HI R8, RZ, 0x5, R0 ;  /* 0x00000005ff087819 */ /* 0x000fc80000011600 */
[----:B------:R-:W-:Y:S01]  /*0720*/  SGXT.U32 R5, R8, 0x3 ;  /* 0x000000030805781a */ /* 0x000fe20000000000 */
[----:B------:R-:W-:-:S03]  /*0730*/  IMAD.HI.U32 R9, R9, R11, RZ ;  /* 0x0000000b09097227 */ /* 0x000fc600078e00ff */
[----:B------:R-:W-:Y:S01]  /*0740*/  LOP3.LUT R15, R10, R5, RZ, 0xfc, !PT ;  /* 0x000000050a0f7212 */ /* 0x000fe200078efcff */
[----:B--2---:R-:W-:Y:S02]  /*0750*/  IMAD.MOV R8, RZ, RZ, -R13 ;  /* 0x000000ffff087224 */ /* 0x004fe400078e0a0d */
[----:B------:R-:W-:Y:S01]  /*0760*/  IMAD.MOV R9, RZ, RZ, -R9 ;  /* 0x000000ffff097224 */ /* 0x000fe200078e0a09 */
[----:B------:R-:W-:Y:S01]  /*0770*/  LOP3.LUT R19, R15, 0x8, RZ, 0xfc, !PT ;  /* 0x000000080f137812 */ /* 0x000fe200078efcff */
[----:B------:R-:W-:Y:S01]  /*0780*/  IMAD R5, R8, R7, RZ ;  /* 0x0000000708057224 */ /* 0x000fe200078e02ff */
[----:B------:R-:W-:Y:S01]  /*0790*/  IABS R8, R15 ;  /* 0x0000000f00087213 */ /* 0x000fe20000000000 */
[----:B------:R-:W-:Y:S01]  /*07a0*/  IMAD R9, R4, R9, R11 ;  /* 0x0000000904097224 */ /* 0x000fe200078e020b */
[----:B------:R-:W-:Y:S01]  /*07b0*/  IABS R11, R19 ;  /* 0x00000013000b7213 */ /* 0x000fe20000000000 */
[----:B------:R-:W-:Y:S01]  /*07c0*/  IMAD.HI.U32 R12, R13, R5, R12 ;  /* 0x000000050d0c7227 */ /* 0x000fe200078e000c */
[----:B------:R-:W-:-:S02]  /*07d0*/  SHF.R.S32.HI R5, RZ, 0x1f, R6 ;  /* 0x0000001fff057819 */ /* 0x000fc40000011406 */
[----:B------:R-:W-:Y:S01]  /*07e0*/  ISETP.GT.U32.AND P0, PT, R4, R9, PT ;  /* 0x000000090400720c */ /* 0x000fe20003f04070 */
[----:B------:R-:W-:Y:S01]  /*07f0*/  IMAD.MOV.U32 R13, RZ, RZ, R8 ;  /* 0x000000ffff0d7224 */ /* 0x000fe200078e0008 */
[----:B------:R-:W-:Y:S01]  /*0800*/  LEA.HI R6, R5, R6, RZ, 0x5 ;  /* 0x0000000605067211 */ /* 0x000fe200078f28ff */
[C---:B------:R-:W-:Y:S01]  /*0810*/  IMAD.HI.U32 R8, R12.reuse, R11, RZ ;  /* 0x0000000b0c087227 */ /* 0x040fe200078e00ff */
[----:B------:R-:W-:Y:S02]  /*0820*/  SHF.R.U32.HI R5, RZ, 0x2, R0 ;  /* 0x00000002ff057819 */ /* 0x000fe40000011600 */
[----:B------:R-:W-:Y:S01]  /*0830*/  SHF.R.S32.HI R6, RZ, 0x5, R6 ;  /* 0x00000005ff067819 */ /* 0x000fe20000011406 */
[----:B------:R-:W-:Y:S01]  /*0840*/  IMAD.HI.U32 R12, R12, R13, RZ ;  /* 0x0000000d0c0c7227 */ /* 0x000fe200078e00ff */
[----:B------:R-:W-:-:S03]  /*0850*/  SGXT.U32 R5, R5, 0x3 ;  /* 0x000000030505781a */ /* 0x000fc60000000000 */
[----:B------:R-:W-:Y:S01]  /*0860*/  IMAD.MOV R8, RZ, RZ, -R8 ;  /* 0x000000ffff087224 */ /* 0x000fe200078e0a08 */
[----:B------:R-:W-:Y:S01]  /*0870*/  LOP3.LUT R14, R5, 0x40, R14, 0xf8, !PT ;  /* 0x00000040050e7812 */ /* 0x000fe200078ef80e */
[----:B------:R-:W-:Y:S01]  /*0880*/  IMAD.MOV R12, RZ, RZ, -R12 ;  /* 0x000000ffff0c7224 */ /* 0x000fe200078e0a0c */
[----:B------:R-:W-:Y:S01]  /*0890*/  SHF.R.U32.HI R5, RZ, 0x1, R0 ;  /* 0x00000001ff057819 */ /* 0x000fe20000011600 */
[C---:B------:R-:W-:Y:S01]  /*08a0*/  IMAD R8, R7.reuse, R8, R11 ;  /* 0x0000000807087224 */ /* 0x040fe200078e020b */
[----:B------:R-:W-:Y:S01]  /*08b0*/  SGXT R11, R18, 0x1 ;  /* 0x00000001120b781a */ /* 0x000fe20000000200 */
[----:B------:R-:W-:Y:S02]  /*08c0*/  IMAD R12, R7, R12, R13 ;  /* 0x0000000c070c7224 */ /* 0x000fe400078e020d */
[----:B------:R-:W-:Y:S01]  /*08d0*/  @!P0 IMAD.IADD R9, R9, 0x1, -R4 ;  /* 0x0000000109098824 */ /* 0x000fe200078e0a04 */
[C---:B------:R-:W-:Y:S02]  /*08e0*/  ISETP.GT.U32.AND P3, PT, R7.reuse, R8, PT ;  /* 0x000000080700720c */ /* 0x040fe40003f64070 */
[----:B------:R-:W-:-:S02]  /*08f0*/  ISETP.GT.U32.AND P4, PT, R7, R12, PT ;  /* 0x0000000c0700720c */ /* 0x000fc40003f84070 */
[----:B------:R-:W-:Y:S02]  /*0900*/  ISETP.GT.U32.AND P1, PT, R4, R9, PT ;  /* 0x000000090400720c */ /* 0x000fe40003f24070 */
[----:B------:R-:W-:Y:S02]  /*0910*/  LOP3.LUT R11, R14, 0x88, R11, 0xf8, !PT ;  /* 0x000000880e0b7812 */ /* 0x000fe400078ef80b */
[----:B------:R-:W-:Y:S02]  /*0920*/  SHF.R.S32.HI R14, RZ, 0x2, R0 ;  /* 0x00000002ff0e7819 */ /* 0x000fe40000011400 */
[----:B------:R-:W-:Y:S02]  /*0930*/  ISETP.GE.AND P0, PT, R15, RZ, PT ;  /* 0x000000ff0f00720c */ /* 0x000fe40003f06270 */
[----:B------:R-:W-:Y:S01]  /*0940*/  SGXT R14, R14, 0x1 ;  /* 0x000000010e0e781a */ /* 0x000fe20000000200 */
[--C-:B------:R-:W-:Y:S01]  /*0950*/  @!P3 IMAD.IADD R8, R8, 0x1, -R7.reuse ;  /* 0x000000010808b824 */ /* 0x100fe200078e0a07 */
[----:B------:R-:W-:Y:S01]  /*0960*/  ISETP.GE.AND P3, PT, R19, RZ, PT ;  /* 0x000000ff1300720c */ /* 0x000fe20003f66270 */
[----:B------:R-:W-:Y:S01]  /*0970*/  @!P4 IMAD.IADD R12, R12, 0x1, -R7 ;  /* 0x000000010c0cc824 */ /* 0x000fe200078e0a07 */
[----:B------:R-:W-:Y:S01]  /*0980*/  LOP3.LUT R15, R14, 0x90, RZ, 0xc0, !PT ;  /* 0x000000900e0f7812 */ /* 0x000fe200078ec0ff */
[----:B------:R-:W-:Y:S01]  /*0990*/  @!P1 IMAD.IADD R9, R9, 0x1, -R4 ;  /* 0x0000000109099824 */ /* 0x000fe200078e0a04 */
[----:B------:R-:W-:Y:S01]  /*09a0*/  LOP3.LUT R4, R5, R0, RZ, 0xfc, !PT ;  /* 0x0000000005047212 */ /* 0x000fe200078efcff */
[----:B------:R-:W-:Y:S01]  /*09b0*/  IMAD.SHL.U32 R5, R0, 0x20, RZ ;  /* 0x0000002000057824 */ /* 0x000fe200078e00ff */
[----:B------:R-:W-:-:S02]  /*09c0*/  ISETP.GT.U32.AND P4, PT, R7, R8, PT ;  /* 0x000000080700720c */ /* 0x000fc40003f84070 */
[----:B------:R-:W-:Y:S01]  /*09d0*/  ISETP.GT.U32.AND P5, PT, R7, R12, PT ;  /* 0x0000000c0700720c */ /* 0x000fe20003fa4070 */
[----:B------:R-:W-:Y:S01]  /*09e0*/  IMAD.SHL.U32 R4, R4, 0x10, RZ ;  /* 0x0000001004047824 */ /* 0x000fe200078e00ff */
[----:B------:R-:W-:Y:S02]  /*09f0*/  ISETP.GE.AND P1, PT, R2, RZ, PT ;  /* 0x000000ff0200720c */ /* 0x000fe40003f26270 */
[----:B------:R-:W-:Y:S02]  /*0a00*/  LOP3.LUT R13, R5, 0x60, RZ, 0xc0, !PT ;  /* 0x00000060050d7812 */ /* 0x000fe400078ec0ff */
[----:B------:R-:W-:Y:S01]  /*0a10*/  LOP3.LUT R18, R4, 0x100, RZ, 0xc0, !PT ;  /* 0x0000010004127812 */ /* 0x000fe200078ec0ff */
[----:B------:R-:W-:-:S03]  /*0a20*/  IMAD.SHL.U32 R4, R0, 0x2, RZ ;  /* 0x0000000200047824 */ /* 0x000fc600078e00ff */
[----:B------:R-:W-:Y:S01]  /*0a30*/  IADD3 R18, PT, PT, R18, UR4, R13 ;  /* 0x0000000412127c10 */ /* 0x000fe2000fffe00d */
[--C-:B------:R-:W-:Y:S01]  /*0a40*/  @!P4 IMAD.IADD R8, R8, 0x1, -R7.reuse ;  /* 0x000000010808c824 */ /* 0x100fe200078e0a07 */
[----:B------:R-:W-:Y:S01]  /*0a50*/  LOP3.LUT R15, R15, 0x10, R4, 0x78, !PT ;  /* 0x000000100f0f7812 */ /* 0x000fe200078e7804 */
[----:B------:R-:W-:Y:S01]  /*0a60*/  @!P5 IMAD.IADD R12, R12, 0x1, -R7 ;  /* 0x000000010c0cd824 */ /* 0x000fe200078e0a07 */
[----:B------:R-:W-:Y:S01]  /*0a70*/  LOP3.LUT R7, R0, 0x1f, RZ, 0xc0, !PT ;  /* 0x0000001f00077812 */ /* 0x000fe200078ec0ff */
[----:B------:R-:W-:Y:S01]  /*0a80*/  @!P1 IMAD.MOV R9, RZ, RZ, -R9 ;  /* 0x000000ffff099224 */ /* 0x000fe200078e0a09 */
[----:B------:R-:W-:Y:S01]  /*0a90*/  @!P2 LOP3.LUT R9, RZ, R16, RZ, 0x33, !PT ;  /* 0x00000010ff09a212 */ /* 0x000fe200078e33ff */
[----:B------:R-:W-:Y:S01]  /*0aa0*/  IMAD.IADD R20, R15, 0x1, R18 ;  /* 0x000000010f147824 */ /* 0x000fe200078e0212 */
[----:B------:R-:W-:Y:S01]  /*0ab0*/  ISETP.NE.AND P1, PT, R17, RZ, PT ;  /* 0x000000ff1100720c */ /* 0x000fe20003f25270 */
[----:B------:R-:W0:Y:S01]  /*0ac0*/  LDC R18, c[0x0][0x3a8] ;  /* 0x0000ea00ff127b82 */ /* 0x000e220000000800 */
[----:B------:R-:W-:Y:S01]  /*0ad0*/  IMAD R7, R7, R30, RZ ;  /* 0x0000001e07077224 */ /* 0x000fe200078e02ff */
[----:B------:R-:W-:Y:S01]  /*0ae0*/  LOP3.LUT R17, RZ, R17, RZ, 0x33, !PT ;  /* 0x00000011ff117212 */ /* 0x000fe200078e33ff */
[----:B------:R-:W-:Y:S01]  /*0af0*/  @!P0 IMAD.MOV R12, RZ, RZ, -R12 ;  /* 0x000000ffff0c8224 */ /* 0x000fe200078e0a0c */
[----:B------:R-:W-:Y:S01]  /*0b00*/  CS2R R14, SRZ ;  /* 0x00000000000e7805 */ /* 0x000fe2000001ff00 */
[----:B---3--:R-:W-:Y:S01]  /*0b10*/  IMAD R9, R9, UR5, RZ ;  /* 0x0000000509097c24 */ /* 0x008fe2000f8e02ff */
[----:B------:R-:W-:Y:S01]  /*0b20*/  IADD3 R32, P0, PT, R7, UR8, RZ ;  /* 0x0000000807207c10 */ /* 0x000fe2000ff1e0ff */
[----:B------:R-:W1:Y:S01]  /*0b30*/  LDCU UR8, c[0x0][0x3b0] ;  /* 0x00007600ff0877ac */ /* 0x000e620008000800 */
[----:B------:R-:W-:Y:S01]  /*0b40*/  @!P3 IMAD.MOV R8, RZ, RZ, -R8 ;  /* 0x000000ffff08b224 */ /* 0x000fe200078e0a08 */
[----:B------:R-:W-:-:S02]  /*0b50*/  SEL R25, R17, R12, !P1 ;  /* 0x0000000c11197207 */ /* 0x000fc40004800000 */
[----:B------:R-:W-:Y:S02]  /*0b60*/  CS2R R12, SRZ ;  /* 0x00000000000c7805 */ /* 0x000fe4000001ff00 */
[----:B------:R-:W-:Y:S01]  /*0b70*/  LEA.HI.X.SX32 R21, R7, UR9, 0x1, P0 ;  /* 0x0000000907157c11 */ /* 0x000fe200080f0eff */
[----:B------:R-:W-:Y:S01]  /*0b80*/  IMAD.SHL.U32 R30, R30, 0x20, RZ ;  /* 0x000000201e1e7824 */ /* 0x000fe200078e00ff */
[----:B------:R-:W-:Y:S01]  /*0b90*/  SHF.R.S32.HI R7, RZ, 0x7, R0 ;  /* 0x00000007ff077819 */ /* 0x000fe20000011400 */
[----:B------:R-:W2:Y:S01]  /*0ba0*/  LDCU UR5, c[0x0][0x3a0] ;  /* 0x00007400ff0577ac */ /* 0x000ea20008000800 */
[----:B-----5:R-:W-:Y:S02]  /*0bb0*/  IADD3 R24, P2, PT, R9, UR10, RZ ;  /* 0x0000000a09187c10 */ /* 0x020fe4000ff5e0ff */
[----:B------:R-:W-:Y:S02]  /*0bc0*/  SGXT R7, R7, 0x1 ;  /* 0x000000010707781a */ /* 0x000fe40000000200 */
[----:B------:R-:W-:-:S02]  /*0bd0*/  LEA.HI.X.SX32 R26, R9, UR11, 0x1, P2 ;  /* 0x0000000b091a7c11 */ /* 0x000fc400090f0eff */
[----:B------:R-:W-:Y:S02]  /*0be0*/  LOP3.LUT R9, R7, 0x88, RZ, 0xc0, !PT ;  /* 0x0000008807097812 */ /* 0x000fe400078ec0ff */
[----:B------:R-:W-:Y:S01]  /*0bf0*/  SEL R16, R17, R8, !P1 ;  /* 0x0000000811107207 */ /* 0x000fe20004800000 */
[-C--:B0-----:R-:W-:Y:S01]  /*0c00*/  IMAD R27, R27, R18.reuse, RZ ;  /* 0x000000121b1b7224 */ /* 0x081fe200078e02ff */
[----:B------:R-:W-:Y:S01]  /*0c10*/  LOP3.LUT R7, R7, 0x90, RZ, 0xc0, !PT ;  /* 0x0000009007077812 */ /* 0x000fe200078ec0ff */
[----:B------:R-:W-:Y:S01]  /*0c20*/  IMAD.SHL.U32 R31, R18, 0x20, RZ ;  /* 0x00000020121f7824 */ /* 0x000fe200078e00ff */
[--C-:B------:R-:W-:Y:S01]  /*0c30*/  LOP3.LUT R34, R9, 0x7f, R0.reuse, 0x78, !PT ;  /* 0x0000007f09227812 */ /* 0x100fe200078e7800 */
[----:B------:R-:W-:Y:S01]  /*0c40*/  IMAD R33, R3, R18, RZ ;  /* 0x0000001203217224 */ /* 0x000fe200078e02ff */
[----:B------:R-:W-:Y:S01]  /*0c50*/  LOP3.LUT R9, R7, 0x7f, R0, 0x78, !PT ;  /* 0x0000007f07097812 */ /* 0x000fe200078e7800 */
[----:B-1----:R-:W-:Y:S01]  /*0c60*/  IMAD R7, R16, UR8, RZ ;  /* 0x0000000810077c24 */ /* 0x002fe2000f8e02ff */
[----:B------:R-:W-:Y:S01]  /*0c70*/  LOP3.LUT R8, R11, 0x8, RZ, 0x3c, !PT ;  /* 0x000000080b087812 */ /* 0x000fe200078e3cff */
[----:B--2---:R-:W-:-:S07]  /*0c80*/  IMAD R25, R25, UR8, RZ ;  /* 0x0000000819197c24 */ /* 0x004fce000f8e02ff */
.L_x_1:
[----:B------:R-:W-:Y:S02]  /*0c90*/  LOP3.LUT R17, R3, 0x10, RZ, 0xfc, !PT ;  /* 0x0000001003117812 */ /* 0x000fe400078efcff */
[----:B------:R-:W-:Y:S02]  /*0ca0*/  IADD3 R16, P1, PT, R33, R24, RZ ;  /* 0x0000001821107210 */ /* 0x000fe40007f3e0ff */
[----:B------:R-:W-:Y:S02]  /*0cb0*/  ISETP.GE.AND P0, PT, R3, UR5, PT ;  /* 0x0000000503007c0c */ /* 0x000fe4000bf06270 */
[----:B------:R-:W-:Y:S02]  /*0cc0*/  ISETP.GE.AND P2, PT, R17, UR5, PT ;  /* 0x0000000511007c0c */ /* 0x000fe4000bf46270 */
[----:B------:R-:W-:Y:S02]  /*0cd0*/  LEA.HI.X.SX32 R17, R33, R26, 0x1, P1 ;  /* 0x0000001a21117211 */ /* 0x000fe400008f0eff */
[----:B------:R-:W-:-:S02]  /*0ce0*/  IADD3 R22, P1, PT, R27, R24, RZ ;  /* 0x000000181b167210 */ /* 0x000fc40007f3e0ff */
[----:B------:R-:W-:Y:S02]  /*0cf0*/  PRMT R29, RZ, 0x7610, R29 ;  /* 0x00007610ff1d7816 */ /* 0x000fe4000000001d */
[----:B------:R-:W-:Y:S02]  /*0d00*/  PRMT R35, RZ, 0x7610, R35 ;  /* 0x00007610ff237816 */ /* 0x000fe40000000023 */
[----:B------:R-:W-:Y:S02]  /*0d10*/  LEA.HI.X.SX32 R23, R27, R26, 0x1, P1 ;  /* 0x0000001a1b177211 */ /* 0x000fe400008f0eff */
[----:B------:R0:W2:Y:S04]  /*0d20*/  @!P0 LDG.E.U8 R29, desc[UR6][R16.64] ;  /* 0x00000006101d8981 */ /* 0x0000a8000c1e1100 */
[----:B------:R-:W3:Y:S01]  /*0d30*/  @!P2 LDG.E.U8 R35, desc[UR6][R22.64] ;  /* 0x000000061623a981 */ /* 0x000ee2000c1e1100 */
[----:B------:R-:W-:-:S02]  /*0d40*/  LOP3.LUT R18, R0, 0x1f, RZ, 0xc0, !PT ;  /* 0x0000001f00127812 */ /* 0x000fc400078ec0ff */
[CC--:B------:R-:W-:Y:S01]  /*0d50*/  IADD3 RZ, P1, PT, R25.reuse, R32.reuse, RZ ;  /* 0x0000002019ff7210 */ /* 0x0c0fe20007f3e0ff */
[----:B------:R-:W-:Y:S01]  /*0d60*/  BAR.SYNC.DEFER_BLOCKING 0x0 ;  /* 0x0000000000007b1d */ /* 0x000fe20000010000 */
[----:B------:R-:W-:Y:S01]  /*0d70*/  ISETP.GE.AND P2, PT, R18, UR5, PT ;  /* 0x0000000512007c0c */ /* 0x000fe2000bf46270 */
[--C-:B------:R-:W-:Y:S01]  /*0d80*/  IMAD.IADD R18, R25, 0x1, R32.reuse ;  /* 0x0000000119127824 */ /* 0x100fe200078e0220 */
[CC--:B------:R-:W-:Y:S01]  /*0d90*/  IADD3 RZ, P0, PT, R7.reuse, R32.reuse, RZ ;  /* 0x0000002007ff7210 */ /* 0x0c0fe20007f1e0ff */
[----:B0-----:R-:W-:Y:S01]  /*0da0*/  IMAD.IADD R16, R7, 0x1, R32 ;  /* 0x0000000107107824 */ /* 0x001fe200078e0220 */
[----:B------:R-:W-:Y:S02]  /*0db0*/  SHF.R.S32.HI R36, RZ, 0x1f, R25 ;  /* 0x0000001fff247819 */ /* 0x000fe40000011419 */
[----:B------:R-:W-:Y:S02]  /*0dc0*/  SHF.R.S32.HI R28, RZ, 0x1f, R7 ;  /* 0x0000001fff1c7819 */ /* 0x000fe40000011407 */
[----:B------:R-:W-:Y:S01]  /*0dd0*/  PRMT R44, RZ, 0x7610, R44 ;  /* 0x00007610ff2c7816 */ /* 0x000fe2000000002c */
[----:B------:R-:W-:Y:S01]  /*0de0*/  IMAD.X R19, R36, 0x1, R21, P1 ;  /* 0x0000000124137824 */ /* 0x000fe200008e0615 */
[----:B------:R-:W-:Y:S01]  /*0df0*/  PRMT R43, RZ, 0x7610, R43 ;  /* 0x00007610ff2b7816 */ /* 0x000fe2000000002b */
[----:B------:R-:W-:Y:S01]  /*0e00*/  IMAD.X R17, R28, 0x1, R21, P0 ;  /* 0x000000011c117824 */ /* 0x000fe200000e0615 */
[----:B--2---:R-:W-:Y:S04]  /*0e10*/  STS.U8 [R34+UR4], R29 ;  /* 0x0000001d22007988 */ /* 0x004fe80008000004 */
[----:B---3--:R-:W-:Y:S01]  /*0e20*/  STS.U8 [R34+UR4+0x100], R35 ;  /* 0x0001002322007988 */ /* 0x008fe20008000004 */
[----:B------:R-:W-:Y:S06]  /*0e30*/  BAR.SYNC.DEFER_BLOCKING 0x0 ;  /* 0x0000000000007b1d */ /* 0x000fec0000010000 */
[----:B------:R-:W2:Y:S04]  /*0e40*/  @!P2 LDG.E.U8 R44, desc[UR6][R18.64] ;  /* 0x00000006122ca981 */ /* 0x000ea8000c1e1100 */
[----:B------:R0:W3:Y:S01]  /*0e50*/  @!P2 LDG.E.U8 R43, desc[UR6][R16.64] ;  /* 0x00000006102ba981 */ /* 0x0000e2000c1e1100 */
[----:B------:R-:W-:Y:S01]  /*0e60*/  VIADD R6, R6, 0xffffffff ;  /* 0xffffffff06067836 */ /* 0x000fe20000000000 */
[----:B------:R-:W-:Y:S01]  /*0e70*/  IADD3 R32, P1, PT, R30, R32, RZ ;  /* 0x000000201e207210 */ /* 0x000fe20007f3e0ff */
[----:B------:R-:W-:Y:S01]  /*0e80*/  UIADD3 UR5, UPT, UPT, UR5, -0x20, URZ ;  /* 0xffffffe005057890 */ /* 0x000fe2000fffe0ff */
[----:B------:R-:W-:Y:S01]  /*0e90*/  LDS.U8 R28, [R11+UR4] ;  /* 0x000000040b1c7984 */ /* 0x000fe20008000000 */
[----:B------:R-:W-:-:S02]  /*0ea0*/  IADD3 R24, P2, PT, R31, R24, RZ ;  /* 0x000000181f187210 */ /* 0x000fc40007f5e0ff */
[----:B------:R-:W-:Y:S01]  /*0eb0*/  ISETP.NE.U32.AND P0, PT, R6, RZ, PT ;  /* 0x000000ff0600720c */ /* 0x000fe20003f05070 */
[----:B------:R-:W1:Y:S01]  /*0ec0*/  LDS.U8 R23, [R11+UR4+0x10] ;  /* 0x000010040b177984 */ /* 0x000e620008000000 */
[----:B------:R-:W-:Y:S02]  /*0ed0*/  LEA.HI.X.SX32 R21, R30, R21, 0x1, P1 ;  /* 0x000000151e157211 */ /* 0x000fe400008f0eff */
[----:B------:R-:W-:Y:S01]  /*0ee0*/  LEA.HI.X.SX32 R26, R31, R26, 0x1, P2 ;  /* 0x0000001a1f1a7211 */ /* 0x000fe200010f0eff */
[----:B------:R-:W-:Y:S04]  /*0ef0*/  LDS.U8 R29, [R11+UR4+0x100] ;  /* 0x000100040b1d7984 */ /* 0x000fe80008000000 */
[----:B------:R-:W4:Y:S04]  /*0f00*/  LDS.U8 R22, [R11+UR4+0x110] ;  /* 0x000110040b167984 */ /* 0x000f280008000000 */
[----:B------:R-:W-:Y:S04]  /*0f10*/  LDS.U8 R42, [R11+UR4+0x20] ;  /* 0x000020040b2a7984 */ /* 0x000fe80008000000 */
[----:B------:R-:W-:Y:S04]  /*0f20*/  LDS.U8 R35, [R11+UR4+0x30] ;  /* 0x000030040b237984 */ /* 0x000fe80008000000 */
[----:B------:R-:W-:Y:S04]  /*0f30*/  LDS.U8 R36, [R11+UR4+0x120] ;  /* 0x000120040b247984 */ /* 0x000fe80008000000 */
[----:B------:R-:W-:Y:S04]  /*0f40*/  LDS.U8 R37, [R11+UR4+0x130] ;  /* 0x000130040b257984 */ /* 0x000fe80008000000 */
[----:B0-----:R-:W-:Y:S04]  /*0f50*/  LDS.U8 R16, [R8+UR4] ;  /* 0x0000000408107984 */ /* 0x001fe80008000000 */
[----:B------:R-:W0:Y:S04]  /*0f60*/  LDS.U8 R17, [R8+UR4+0x10] ;  /* 0x0000100408117984 */ /* 0x000e280008000000 */
[----:B------:R-:W-:Y:S04]  /*0f70*/  LDS.U8 R38, [R8+UR4+0x20] ;  /* 0x0000200408267984 */ /* 0x000fe80008000000 */
[----:B------:R-:W-:Y:S01]  /*0f80*/  LDS.U8 R39, [R8+UR4+0x30] ;  /* 0x0000300408277984 */ /* 0x000fe20008000000 */
[----:B-1----:R-:W-:-:S03]  /*0f90*/  IMAD R28, R23, 0x100, R28 ;  /* 0x00000100171c7824 */ /* 0x002fc600078e021c */
[----:B------:R-:W-:Y:S04]  /*0fa0*/  LDS.U8 R18, [R8+UR4+0x100] ;  /* 0x0001000408127984 */ /* 0x000fe80008000000 */
[----:B------:R-:W1:Y:S01]  /*0fb0*/  LDS.U8 R19, [R8+UR4+0x110] ;  /* 0x0001100408137984 */ /* 0x000e620008000000 */
[----:B----4-:R-:W-:-:S03]  /*0fc0*/  IMAD R29, R22, 0x100, R29 ;  /* 0x00000100161d7824 */ /* 0x010fc600078e021d */
[----:B------:R-:W-:Y:S04]  /*0fd0*/  LDS.U8 R40, [R8+UR4+0x120] ;  /* 0x0001200408287984 */ /* 0x000fe80008000000 */
[----:B------:R-:W-:Y:S01]  /*0fe0*/  LDS.U8 R41, [R8+UR4+0x130] ;  /* 0x0001300408297984 */ /* 0x000fe20008000000 */
[----:B------:R-:W-:Y:S01]  /*0ff0*/  BAR.SYNC.DEFER_BLOCKING 0x0 ;  /* 0x0000000000007b1d */ /* 0x000fe20000010000 */
[----:B0-----:R-:W-:Y:S01]  /*1000*/  IMAD R17, R17, 0x100, R16 ;  /* 0x0000010011117824 */ /* 0x001fe200078e0210 */
[----:B------:R-:W-:-:S04]  /*1010*/  F2FP.F16.E4M3.UNPACK_B R16, R28 ;  /* 0x0000001cff10723e */ /* 0x000fc800020006ff */
[----:B------:R-:W-:Y:S01]  /*1020*/  F2FP.F16.E4M3.UNPACK_B R17, R17 ;  /* 0x00000011ff11723e */ /* 0x000fe200020006ff */
[----:B-1----:R-:W-:Y:S01]  /*1030*/  IMAD R19, R19, 0x100, R18 ;  /* 0x0000010013137824 */ /* 0x002fe200078e0212 */
[----:B------:R-:W-:-:S04]  /*1040*/  F2FP.F16.E4M3.UNPACK_B R18, R29 ;  /* 0x0000001dff12723e */ /* 0x000fc800020006ff */
[----:B------:R-:W-:Y:S01]  /*1050*/  F2FP.F16.E4M3.UNPACK_B R19, R19 ;  /* 0x00000013ff13723e */ /* 0x000fe200020006ff */
[----:B--2---:R-:W-:Y:S04]  /*1060*/  STS.U8 [R9+UR4], R44 ;  /* 0x0000002c09007988 */ /* 0x004fe80008000004 */
[----:B---3--:R-:W-:Y:S01]  /*1070*/  STS.U8 [R9+UR4+0x100], R43 ;  /* 0x0001002b09007988 */ /* 0x008fe20008000004 */
[----:B------:R-:W-:Y:S06]  /*1080*/  BAR.SYNC.DEFER_BLOCKING 0x0 ;  /* 0x0000000000007b1d */ /* 0x000fec0000010000 */
[----:B------:R-:W0:Y:S02]  /*1090*/  LDSM.16.M88.2 R22, [R20] ;  /* 0x000000001416783b */ /* 0x000e240000000100 */
[----:B0-----:R-:W-:-:S02]  /*10a0*/  F2FP.F16.E4M3.UNPACK_B R28, R22 ;  /* 0x00000016ff1c723e */ /* 0x001fc400020006ff */
[-C--:B------:R-:W-:Y:S02]  /*10b0*/  F2FP.F16.E4M3.UNPACK_B R29, R23.reuse ;  /* 0x00000017ff1d723e */ /* 0x080fe400020006ff */
[----:B------:R-:W-:Y:S02]  /*10c0*/  F2FP.F16.E4M3.UNPACK_B R22, R22.H1 ;  /* 0x00000016ff16723e */ /* 0x000fe400030006ff */
[----:B------:R-:W-:-:S03]  /*10d0*/  F2FP.F16.E4M3.UNPACK_B R23, R23.H1 ;  /* 0x00000017ff17723e */ /* 0x000fc600030006ff */
[----:B------:R-:W-:Y:S01]  /*10e0*/  HMMA.16816.F32 R12, R16, R28, R12 ;  /* 0x0000001c100c723c */ /* 0x000fe2000000180c */
[----:B------:R-:W-:Y:S02]  /*10f0*/  IMAD R16, R35, 0x100, R42 ;  /* 0x0000010023107824 */ /* 0x000fe400078e022a */
[----:B------:R-:W-:Y:S02]  /*1100*/  IMAD R18, R37, 0x100, R36 ;  /* 0x0000010025127824 */ /* 0x000fe400078e0224 */
[----:B------:R-:W-:Y:S01]  /*1110*/  IMAD R17, R39, 0x100, R38 ;  /* 0x0000010027117824 */ /* 0x000fe200078e0226 */
[----:B------:R-:W-:Y:S01]  /*1120*/  F2FP.F16.E4M3.UNPACK_B R16, R16 ;  /* 0x00000010ff10723e */ /* 0x000fe200020006ff */
[----:B------:R-:W-:Y:S01]  /*1130*/  IMAD R19, R41, 0x100, R40 ;  /* 0x0000010029137824 */ /* 0x000fe200078e0228 */
[----:B------:R-:W-:Y:S02]  /*1140*/  F2FP.F16.E4M3.UNPACK_B R18, R18 ;  /* 0x00000012ff12723e */ /* 0x000fe400020006ff */
[----:B------:R-:W-:-:S02]  /*1150*/  F2FP.F16.E4M3.UNPACK_B R17, R17 ;  /* 0x00000011ff11723e */ /* 0x000fc400020006ff */
[----:B------:R-:W-:-:S08]  /*1160*/  F2FP.F16.E4M3.UNPACK_B R19, R19 ;  /* 0x00000013ff13723e */ /* 0x000fd000020006ff */
[----:B------:R-:W-:Y:S01]  /*1170*/  HMMA.16816.F32 R12, R16, R22, R12 ;  /* 0x00000016100c723c */ /* 0x000fe2000000180c */
[----:B------:R-:W-:-:S04]  /*1180*/  NOP ;  /* 0x0000000000007918 */ /* 0x000fc80000000000 */
[----:B------:R-:W-:-:S15]  /*1190*/  @P0 BRA `(.L_x_1) ;  /* 0xfffffff800bc0947 */ /* 0x000fde000383ffff */
.L_x_0:
[----:B------:R-:W0:Y:S01]  /*11a0*/  S2UR UR5, SR_CgaCtaId ;  /* 0x00000000000579c3 */ /* 0x000e220000008800 */
[----:B------:R-:W-:Y:S01]  /*11b0*/  SHF.R.S32.HI R7, RZ, 0x3, R0 ;  /* 0x00000003ff077819 */ /* 0x000fe20000011400 */
[----:B------:R-:W-:Y:S01]  /*11c0*/  IMAD.SHL.U32 R6, R0, 0x4, RZ ;  /* 0x0000000400067824 */ /* 0x000fe200078e00ff */
[----:B------:R-:W-:-:S05]  /*11d0*/  LOP3.LUT R5, R5, 0x40, RZ, 0xc0, !PT ;  /* 0x0000004005057812 */ /* 0x000fca00078ec0ff */
[----:B------:R-:W-:Y:S01]  /*11e0*/  BAR.SYNC.DEFER_BLOCKING 0x0 ;  /* 0x0000000000007b1d */ /* 0x000fe20000010000 */
[----:B------:R-:W-:Y:S02]  /*11f0*/  SGXT R7, R7, 0x1 ;  /* 0x000000010707781a */ /* 0x000fe40000000200 */
[----:B------:R-:W-:Y:S02]  /*1200*/  LOP3.LUT R5, R5, 0x1c, R0, 0xf8, !PT ;  /* 0x0000001c05057812 */ /* 0x000fe400078ef800 */
[----:B------:R-:W-:Y:S01]  /*1210*/  LOP3.LUT R7, R7, 0xc0, RZ, 0xc0, !PT ;  /* 0x000000c007077812 */ /* 0x000fe200078ec0ff */
[----:B------:R-:W-:Y:S01]  /*1220*/  UMOV UR4, 0x400 ;  /* 0x0000040000047882 */ /* 0x000fe20000000000 */
[----:B------:R-:W-:Y:S01]  /*1230*/  LOP3.LUT R8, R5, 0x2, R4, 0xf8, !PT ;  /* 0x0000000205087812 */ /* 0x000fe200078ef804 */
[----:B------:R-:W1:Y:S01]  /*1240*/  LDCU.128 UR12, c[0x0][0x390] ;  /* 0x00007200ff0c77ac */ /* 0x000e620008000c00 */
[----:B------:R-:W-:Y:S02]  /*1250*/  LOP3.LUT R9, R7, 0x1c, R6, 0xf8, !PT ;  /* 0x0000001c07097812 */ /* 0x000fe400078ef806 */
[----:B------:R-:W-:Y:S01]  /*1260*/  LOP3.LUT R5, R4, 0x20, RZ, 0xc0, !PT ;  /* 0x0000002004057812 */ /* 0x000fe200078ec0ff */
[----:B------:R-:W2:Y:S01]  /*1270*/  LDCU UR9, c[0x0][0x3b8] ;  /* 0x00007700ff0977ac */ /* 0x000ea20008000800 */
[----:B------:R-:W-:-:S02]  /*1280*/  SHF.R.U32.HI R7, RZ, 0x5, R0 ;  /* 0x00000005ff077819 */ /* 0x000fc40000011600 */
[----:B------:R-:W-:Y:S01]  /*1290*/  F2FP.SATFINITE.E4M3.F32.PACK_AB_MERGE_C R12, R13, R12, RZ ;  /* 0x0000000c0d0c723e */ /* 0x000fe200048070ff */
[----:B------:R-:W3:Y:S01]  /*12a0*/  LDCU UR8, c[0x0][0x3b4] ;  /* 0x00007680ff0877ac */ /* 0x000ee20008000800 */
[----:B------:R-:W-:Y:S02]  /*12b0*/  SGXT.U32 R7, R7, 0x1 ;  /* 0x000000010707781a */ /* 0x000fe40000000000 */
[----:B------:R-:W-:Y:S01]  /*12c0*/  LOP3.LUT R4, R0, 0x20, RZ, 0xc0, !PT ;  /* 0x0000002000047812 */ /* 0x000fe200078ec0ff */
[----:B0-----:R-:W-:Y:S01]  /*12d0*/  ULEA UR4, UR5, UR4, 0x18 ;  /* 0x0000000405047291 */ /* 0x001fe2000f8ec0ff */
[----:B------:R-:W-:Y:S02]  /*12e0*/  F2FP.SATFINITE.E4M3.F32.PACK_AB_MERGE_C R14, R15, R14, RZ ;  /* 0x0000000e0f0e723e */ /* 0x000fe400048070ff */
[----:B------:R-:W-:Y:S02]  /*12f0*/  LOP3.LUT R3, R10, R3, RZ, 0xfc, !PT ;  /* 0x000000030a037212 */ /* 0x000fe400078efcff */
[----:B------:R-:W-:Y:S01]  /*1300*/  LOP3.LUT R7, R8, R7, RZ, 0xfc, !PT ;  /* 0x0000000708077212 */ /* 0x000fe200078efcff */
[----:B------:R-:W-:Y:S01]  /*1310*/  VIADD R5, R5, UR4 ;  /* 0x0000000405057c36 */ /* 0x000fe20008000000 */
[----:B------:R-:W-:-:S02]  /*1320*/  LOP3.LUT R9, R9, 0x40, R0, 0x78, !PT ;  /* 0x0000004009097812 */ /* 0x000fc400078e7800 */
[----:B------:R-:W-:Y:S01]  /*1330*/  SHF.R.U32.HI R10, RZ, 0x7, R0 ;  /* 0x00000007ff0a7819 */ /* 0x000fe20000011600 */
[----:B------:R0:W-:Y:S01]  /*1340*/  STS.U8 [R7+UR4], R12 ;  /* 0x0000000c07007988 */ /* 0x0001e20008000004 */
[----:B------:R-:W-:Y:S01]  /*1350*/  LEA.HI R8, R4, R5, RZ, 0x1c ;  /* 0x0000000504087211 */ /* 0x000fe200078fe0ff */
[----:B--2---:R-:W-:Y:S01]  /*1360*/  IMAD R6, R3, UR9, RZ ;  /* 0x0000000903067c24 */ /* 0x004fe2000f8e02ff */
[----:B------:R-:W-:Y:S02]  /*1370*/  LOP3.LUT R0, R12, 0xffff, RZ, 0xc0, !PT ;  /* 0x0000ffff0c007812 */ /* 0x000fe400078ec0ff */
[----:B------:R-:W-:Y:S02]  /*1380*/  LOP3.LUT R4, R14, 0xffff, RZ, 0xc0, !PT ;  /* 0x0000ffff0e047812 */ /* 0x000fe400078ec0ff */
[----:B------:R-:W-:Y:S02]  /*1390*/  SHF.R.U32.HI R0, RZ, 0x8, R0 ;  /* 0x00000008ff007819 */ /* 0x000fe40000011600 */
[----:B------:R-:W-:-:S02]  /*13a0*/  LOP3.LUT R5, R7, 0x40, RZ, 0x3c, !PT ;  /* 0x0000004007057812 */ /* 0x000fc400078e3cff */
[----:B------:R-:W-:Y:S01]  /*13b0*/  SHF.R.U32.HI R4, RZ, 0x8, R4 ;  /* 0x00000008ff047819 */ /* 0x000fe20000011604 */
[----:B------:R0:W-:Y:S01]  /*13c0*/  STS.U8 [R7+UR4+0x20], R0 ;  /* 0x0000200007007988 */ /* 0x0001e20008000004 */
[----:B-1----:R-:W-:Y:S01]  /*13d0*/  ISETP.GE.AND P0, PT, R3, UR15, PT ;  /* 0x0000000f03007c0c */ /* 0x002fe2000bf06270 */
[C---:B---3--:R-:W-:Y:S02]  /*13e0*/  IMAD R3, R2.reuse, UR8, RZ ;  /* 0x0000000802037c24 */ /* 0x048fe4000f8e02ff */
[----:B------:R0:W-:Y:S01]  /*13f0*/  STS.U8 [R5+UR4+0x80], R14 ;  /* 0x0000800e05007988 */ /* 0x0001e20008000004 */
[----:B------:R-:W-:Y:S02]  /*1400*/  ISETP.LT.AND P0, PT, R2, UR14, !P0 ;  /* 0x0000000e02007c0c */ /* 0x000fe4000c701270 */
[----:B------:R-:W-:Y:S01]  /*1410*/  IADD3 R2, P1, P2, R6, UR12, R3 ;  /* 0x0000000c06027c10 */ /* 0x000fe2000fa3e003 */
[----:B------:R0:W-:Y:S01]  /*1420*/  STS.U8 [R5+UR4+0xa0], R4 ;  /* 0x0000a00405007988 */ /* 0x0001e20008000004 */
[----:B------:R-:W-:-:S02]  /*1430*/  SHF.R.S32.HI R6, RZ, 0x1f, R6 ;  /* 0x0000001fff067819 */ /* 0x000fc40000011406 */
[----:B------:R-:W-:-:S04]  /*1440*/  SHF.R.S32.HI R3, RZ, 0x1f, R3 ;  /* 0x0000001fff037819 */ /* 0x000fc80000011403 */
[----:B------:R-:W-:Y:S02]  /*1450*/  IADD3.X R3, PT, PT, R6, UR13, R3, P1, P2 ;  /* 0x0000000d06037c10 */ /* 0x000fe40008fe4403 */
[----:B------:R-:W-:-:S04]  /*1460*/  SGXT.U32 R6, R10, 0x1 ;  /* 0x000000010a06781a */ /* 0x000fc80000000000 */
[----:B------:R-:W-:Y:S01]  /*1470*/  IADD3 R6, PT, PT, R9, R8, R6 ;  /* 0x0000000809067210 */ /* 0x000fe20007ffe006 */
[----:B------:R-:W-:Y:S06]  /*1480*/  BAR.SYNC.DEFER_BLOCKING 0x0 ;  /* 0x0000000000007b1d */ /* 0x000fec0000010000 */
[----:B0-----:R-:W-:Y:S05]  /*1490*/  @!P0 EXIT ;  /* 0x000000000000894d */ /* 0x001fea0003800000 */
[----:B------:R-:W0:Y:S04]  /*14a0*/  LDS.U8 R5, [R6] ;  /* 0x0000000006057984 */ /* 0x000e280000000000 */
[----:B0-----:R-:W-:Y:S01]  /*14b0*/  STG.E.U8 desc[UR6][R2.64], R5 ;  /* 0x0000000502007986 */ /* 0x001fe2000c101106 */
[----:B------:R-:W-:Y:S05]  /*14c0*/  EXIT ;  /* 0x000000000000794d */ /* 0x000fea0003800000 */
.L_x_2:
[----:B------:R-:W-:-:S00]  /*14d0*/  BRA `(.L_x_2) ;  /* 0xfffffffc00fc7947 */ /* 0x000fc0000383ffff */
[----:B------:R-:W-:-:S00]  /*14e0*/  NOP ;  /* 0x0000000000007918 */ /* 0x000fc00000000000 */
        /* <DEDUP_REMOVED lines=9> */
.L_x_3:


//--------------------- .nv.shared.matmul_kernel  --------------------------
	.section	.nv.shared.matmul_kernel,"aw",@nobits
	.sectionflags	@""
	.align	16
	.zero		1024


//--------------------- .nv.shared.reserved.0     --------------------------
	.section	.nv.shared.reserved.0,"aw",@nobits
	.weak		__nv_reservedSMEM_offset_0_alias
	.size		__nv_reservedSMEM_offset_0_alias, 0, 64
	.other		__nv_reservedSMEM_offset_0_alias,@"STO_CUDA_RESERVED_SHARED STV_DEFAULT"
__nv_reservedSMEM_offset_0_alias:
	.zero		0
	.zero		64


//--------------------- .nv.constant0.matmul_kernel --------------------------
	.section	.nv.constant0.matmul_kernel,"a",@progbits
	.sectionflags	@""
	.align	4
.nv.constant0.matmul_kernel:
	.zero		976


//--------------------- SYMBOLS --------------------------

	.type		.nv.reservedSmem.offset0,@object
	.size		.nv.reservedSmem.offset0,0x4
	.type		.nv.reservedSmem.cap,@object
	.size		.nv.reservedSmem.cap,0x4
